//
// Generated by NVIDIA NVVM Compiler
//
// Compiler Build ID: CL-36424714
// Cuda compilation tools, release 13.0, V13.0.88
// Based on NVVM 20.0.0
//

.version 9.0
.target sm_100
.address_size 64

	// .globl	_Z11malloc_testPPd
.extern .func  (.param .b32 func_retval0) vprintf
(
	.param .b64 vprintf_param_0,
	.param .b64 vprintf_param_1
)
;
.global .align 1 .b8 $str[4] = {37, 102, 10};

.visible .entry _Z11malloc_testPPd(
	.param .u64 .ptr .align 1 _Z11malloc_testPPd_param_0
)
{
	.local .align 8 .b8 	__local_depot0[8];
	.reg .b64 	%SP;
	.reg .b64 	%SPL;
	.reg .pred 	%p<8>;
	.reg .b32 	%r<31>;
	.reg .b64 	%rd<41>;
	.reg .b64 	%fd<21>;

	mov.u64 	%SPL, __local_depot0;
	cvta.local.u64 	%SP, %SPL;
	ld.param.u64 	%rd2, [_Z11malloc_testPPd_param_0];
	cvta.to.global.u64 	%rd1, %rd2;
	mov.u32 	%r5, %tid.x;
	mov.u32 	%r6, %ntid.x;
	mov.u32 	%r7, %ctaid.x;
	mad.lo.s32 	%r1, %r6, %r7, %r5;
	mov.u32 	%r8, %tid.y;
	mov.u32 	%r9, %ntid.y;
	mov.u32 	%r10, %ctaid.y;
	mad.lo.s32 	%r11, %r9, %r10, %r8;
	setp.ne.s32 	%p1, %r1, 10;
	setp.ne.s32 	%p2, %r11, 10;
	or.pred  	%p3, %p1, %p2;
	@%p3 bra 	$L__BB0_3;
	mov.b32 	%r30, 0;
	mov.f64 	%fd20, 0d0000000000000000;
$L__BB0_2:
	ld.global.u64 	%rd3, [%rd1];
	mul.wide.u32 	%rd4, %r30, 8;
	add.s64 	%rd5, %rd3, %rd4;
	st.f64 	[%rd5], %fd20;
	add.s32 	%r13, %r30, 1;
	cvt.rn.f64.u32 	%fd4, %r13;
	ld.global.u64 	%rd6, [%rd1];
	add.s64 	%rd7, %rd6, %rd4;
	st.f64 	[%rd7+8], %fd4;
	add.s32 	%r14, %r30, 2;
	cvt.rn.f64.u32 	%fd5, %r14;
	ld.global.u64 	%rd8, [%rd1];
	add.s64 	%rd9, %rd8, %rd4;
	st.f64 	[%rd9+16], %fd5;
	add.s32 	%r15, %r30, 3;
	cvt.rn.f64.u32 	%fd6, %r15;
	ld.global.u64 	%rd10, [%rd1];
	add.s64 	%rd11, %rd10, %rd4;
	st.f64 	[%rd11+24], %fd6;
	add.s32 	%r16, %r30, 4;
	cvt.rn.f64.u32 	%fd7, %r16;
	ld.global.u64 	%rd12, [%rd1];
	add.s64 	%rd13, %rd12, %rd4;
	st.f64 	[%rd13+32], %fd7;
	add.s32 	%r17, %r30, 5;
	cvt.rn.f64.u32 	%fd8, %r17;
	ld.global.u64 	%rd14, [%rd1];
	add.s64 	%rd15, %rd14, %rd4;
	st.f64 	[%rd15+40], %fd8;
	add.s32 	%r18, %r30, 6;
	cvt.rn.f64.u32 	%fd9, %r18;
	ld.global.u64 	%rd16, [%rd1];
	add.s64 	%rd17, %rd16, %rd4;
	st.f64 	[%rd17+48], %fd9;
	add.s32 	%r19, %r30, 7;
	cvt.rn.f64.u32 	%fd10, %r19;
	ld.global.u64 	%rd18, [%rd1];
	add.s64 	%rd19, %rd18, %rd4;
	st.f64 	[%rd19+56], %fd10;
	add.s32 	%r20, %r30, 8;
	cvt.rn.f64.u32 	%fd11, %r20;
	ld.global.u64 	%rd20, [%rd1];
	add.s64 	%rd21, %rd20, %rd4;
	st.f64 	[%rd21+64], %fd11;
	add.s32 	%r21, %r30, 9;
	cvt.rn.f64.u32 	%fd12, %r21;
	ld.global.u64 	%rd22, [%rd1];
	add.s64 	%rd23, %rd22, %rd4;
	st.f64 	[%rd23+72], %fd12;
	add.s32 	%r22, %r30, 10;
	cvt.rn.f64.u32 	%fd13, %r22;
	ld.global.u64 	%rd24, [%rd1];
	add.s64 	%rd25, %rd24, %rd4;
	st.f64 	[%rd25+80], %fd13;
	add.s32 	%r23, %r30, 11;
	cvt.rn.f64.u32 	%fd14, %r23;
	ld.global.u64 	%rd26, [%rd1];
	add.s64 	%rd27, %rd26, %rd4;
	st.f64 	[%rd27+88], %fd14;
	add.s32 	%r24, %r30, 12;
	cvt.rn.f64.u32 	%fd15, %r24;
	ld.global.u64 	%rd28, [%rd1];
	add.s64 	%rd29, %rd28, %rd4;
	st.f64 	[%rd29+96], %fd15;
	add.s32 	%r25, %r30, 13;
	cvt.rn.f64.u32 	%fd16, %r25;
	ld.global.u64 	%rd30, [%rd1];
	add.s64 	%rd31, %rd30, %rd4;
	st.f64 	[%rd31+104], %fd16;
	add.s32 	%r26, %r30, 14;
	cvt.rn.f64.u32 	%fd17, %r26;
	ld.global.u64 	%rd32, [%rd1];
	add.s64 	%rd33, %rd32, %rd4;
	st.f64 	[%rd33+112], %fd17;
	add.s32 	%r27, %r30, 15;
	cvt.rn.f64.u32 	%fd18, %r27;
	ld.global.u64 	%rd34, [%rd1];
	add.s64 	%rd35, %rd34, %rd4;
	st.f64 	[%rd35+120], %fd18;
	add.f64 	%fd20, %fd20, 0d4030000000000000;
	add.s32 	%r30, %r30, 16;
	setp.ne.s32 	%p4, %r30, 10000;
	@%p4 bra 	$L__BB0_2;
$L__BB0_3:
	bar.sync 	0;
	setp.ne.s32 	%p5, %r1, 11;
	setp.ne.s32 	%p6, %r11, 11;
	or.pred  	%p7, %p5, %p6;
	@%p7 bra 	$L__BB0_5;
	ld.global.u64 	%rd36, [%rd1];
	ld.f64 	%fd19, [%rd36+4000];
	add.u64 	%rd37, %SP, 0;
	add.u64 	%rd38, %SPL, 0;
	st.local.f64 	[%rd38], %fd19;
	mov.u64 	%rd39, $str;
	cvta.global.u64 	%rd40, %rd39;
	{ // callseq 0, 0
	.param .b64 param0;
	st.param.b64 	[param0], %rd40;
	.param .b64 param1;
	st.param.b64 	[param1], %rd37;
	.param .b32 retval0;
	call.uni (retval0), 
	vprintf, 
	(
	param0, 
	param1
	);
	ld.param.b32 	%r28, [retval0];
	} // callseq 0
$L__BB0_5:
	ret;

}


// ===== COMPILED SASS (sm_100) =====

	.target	sm_100

	.elftype	@"ET_EXEC"


//--------------------- .note.nv.tkinfo           --------------------------
	.section	.note.nv.tkinfo,"",@"SHT_NOTE"
	.sectionflags	@"SHF_NOTE_NV_TKINFO"
	.tkinfo
        /*0018*/ 	.word	0x00000002
        /*0030*/ 	.string	""
        /*0030*/ 	.string	"ptxas"
        /*0030*/ 	.string	"Cuda compilation tools, release 13.0, V13.0.88"
        /*0030*/ 	.string	"Build cuda_13.0.r13.0/compiler.36424714_0"
        /*0030*/ 	.string	"-arch sm_100 -m 64 "



//--------------------- .note.nv.cuinfo           --------------------------
	.section	.note.nv.cuinfo,"",@"SHT_NOTE"
	.sectionflags	@"SHF_NOTE_NV_CUINFO"
        /*0018*/ 	.short	0x0002
        /*001a*/ 	.short	0x0064
        /*001c*/ 	.short	0x0082
	.zero		2


//--------------------- .nv.info                  --------------------------
	.section	.nv.info,"",@"SHT_CUDA_INFO"
	.align	4


	//----- nvinfo : EIATTR_REGCOUNT
	.align		4
        /*0000*/ 	.byte	0x04, 0x2f
        /*0002*/ 	.short	(.L_2 - .L_1)
	.align		4
.L_1:
        /*0004*/ 	.word	index@(_Z11malloc_testPPd)
        /*0008*/ 	.word	0x00000018


	//----- nvinfo : EIATTR_FRAME_SIZE
	.align		4
.L_2:
        /*000c*/ 	.byte	0x04, 0x11
        /*000e*/ 	.short	(.L_4 - .L_3)
	.align		4
.L_3:
        /*0010*/ 	.word	index@(_Z11malloc_testPPd)
        /*0014*/ 	.word	0x00000008


	//----- nvinfo : EIATTR_MIN_STACK_SIZE
	.align		4
.L_4:
        /*0018*/ 	.byte	0x04, 0x12
        /*001a*/ 	.short	(.L_6 - .L_5)
	.align		4
.L_5:
        /*001c*/ 	.word	index@(_Z11malloc_testPPd)
        /*0020*/ 	.word	0x00000008
.L_6:


//--------------------- .nv.compat                --------------------------
	.section	.nv.compat,"",@"SHT_CUDA_COMPAT_INFO"
	.align	4
        /*0000*/ 	.byte	0x02, 0x09, 0x00, 0x00, 0x02, 0x02, 0x01, 0x00, 0x02, 0x05, 0x05, 0x00, 0x03, 0x07, 0x01, 0x01
        /*0010*/ 	.byte	0x02, 0x03, 0x00, 0x00, 0x02, 0x06, 0x01, 0x00, 0x04, 0x0b, 0x08, 0x00, 0x01, 0x00, 0x00, 0x00
        /*0020*/ 	.byte	0x00, 0x00, 0x00, 0x00


//--------------------- .nv.info._Z11malloc_testPPd --------------------------
	.section	.nv.info._Z11malloc_testPPd,"",@"SHT_CUDA_INFO"
	.sectionflags	@""
	.align	4


	//----- nvinfo : EIATTR_CUDA_API_VERSION
	.align		4
        /*0000*/ 	.byte	0x04, 0x37
        /*0002*/ 	.short	(.L_8 - .L_7)
.L_7:
        /*0004*/ 	.word	0x00000082


	//----- nvinfo : EIATTR_KPARAM_INFO
	.align		4
.L_8:
        /*0008*/ 	.byte	0x04, 0x17
        /*000a*/ 	.short	(.L_10 - .L_9)
.L_9:
        /*000c*/ 	.word	0x00000000
        /*0010*/ 	.short	0x0000
        /*0012*/ 	.short	0x0000
        /*0014*/ 	.byte	0x00, 0xf5, 0x21, 0x00


	//----- nvinfo : EIATTR_SPARSE_MMA_MASK
	.align		4
.L_10:
        /*0018*/ 	.byte	0x03, 0x50
        /*001a*/ 	.short	0x0000


	//----- nvinfo : EIATTR_MAXREG_COUNT
	.align		4
        /*001c*/ 	.byte	0x03, 0x1b
        /*001e*/ 	.short	0x00ff


	//----- nvinfo : EIATTR_NUM_BARRIERS
	.align		4
        /*0020*/ 	.byte	0x02, 0x4c
        /*0022*/ 	.byte	0x01
	.zero		1


	//----- nvinfo : EIATTR_EXTERNS
	.align		4
        /*0024*/ 	.byte	0x04, 0x0f
        /*0026*/ 	.short	(.L_12 - .L_11)


	//   ....[0]....
	.align		4
.L_11:
        /*0028*/ 	.word	index@(vprintf)


	//----- nvinfo : EIATTR_MERCURY_ISA_VERSION
	.align		4
.L_12:
        /*002c*/ 	.byte	0x03, 0x5f
        /*002e*/ 	.short	0x0101


	//----- nvinfo : EIATTR_VRC_CTA_INIT_COUNT
	.align		4
        /*0030*/ 	.byte	0x02, 0x4a
	.zero		1
	.zero		1


	//----- nvinfo : EIATTR_SYSCALL_OFFSETS
	.align		4
        /*0034*/ 	.byte	0x04, 0x46
        /*0036*/ 	.short	(.L_14 - .L_13)


	//   ....[0]....
.L_13:
        /*0038*/ 	.word	0x00000770


	//----- nvinfo : EIATTR_EXIT_INSTR_OFFSETS
	.align		4
.L_14:
        /*003c*/ 	.byte	0x04, 0x1c
        /*003e*/ 	.short	(.L_16 - .L_15)


	//   ....[0]....
.L_15:
        /*0040*/ 	.word	0x000006c0


	//   ....[1]....
        /*0044*/ 	.word	0x00000780


	//----- nvinfo : EIATTR_CRS_STACK_SIZE
	.align		4
.L_16:
        /*0048*/ 	.byte	0x04, 0x1e
        /*004a*/ 	.short	(.L_18 - .L_17)
.L_17:
        /*004c*/ 	.word	0x00000000


	//----- nvinfo : EIATTR_CBANK_PARAM_SIZE
	.align		4
.L_18:
        /*0050*/ 	.byte	0x03, 0x19
        /*0052*/ 	.short	0x0008


	//----- nvinfo : EIATTR_PARAM_CBANK
	.align		4
        /*0054*/ 	.byte	0x04, 0x0a
        /*0056*/ 	.short	(.L_20 - .L_19)
	.align		4
.L_19:
        /*0058*/ 	.word	index@(.nv.constant0._Z11malloc_testPPd)
        /*005c*/ 	.short	0x0380
        /*005e*/ 	.short	0x0008


	//----- nvinfo : EIATTR_SW_WAR
	.align		4
.L_20:
        /*0060*/ 	.byte	0x04, 0x36
        /*0062*/ 	.short	(.L_22 - .L_21)
.L_21:
        /*0064*/ 	.word	0x00000008
.L_22:


//--------------------- .nv.callgraph             --------------------------
	.section	.nv.callgraph,"",@"SHT_CUDA_CALLGRAPH"
	.align	4
	.sectionentsize	8
	.align		4
        /*0000*/ 	.word	0x00000000
	.align		4
        /*0004*/ 	.word	0xffffffff
	.align		4
        /*0008*/ 	.word	index@(_Z11malloc_testPPd)
	.align		4
        /*000c*/ 	.word	index@(vprintf)
	.align		4
        /*0010*/ 	.word	0x00000000
	.align		4
        /*0014*/ 	.word	0xfffffffe
	.align		4
        /*0018*/ 	.word	0x00000000
	.align		4
        /*001c*/ 	.word	0xfffffffd
	.align		4
        /*0020*/ 	.word	0x00000000
	.align		4
        /*0024*/ 	.word	0xfffffffc


//--------------------- .nv.constant4             --------------------------
	.section	.nv.constant4,"a",@progbits
	.align	8
	.align		8
.nv.constant4:
        /*0000*/ 	.dword	vprintf
	.align		8
        /*0008*/ 	.dword	$str


//--------------------- .text._Z11malloc_testPPd  --------------------------
	.section	.text._Z11malloc_testPPd,"ax",@progbits
	.align	128
        .global         _Z11malloc_testPPd
        .type           _Z11malloc_testPPd,@function
        .size           _Z11malloc_testPPd,(.L_x_5 - _Z11malloc_testPPd)
        .other          _Z11malloc_testPPd,@"STO_CUDA_ENTRY STV_DEFAULT"
_Z11malloc_testPPd:
.text._Z11malloc_testPPd:
[----:B------:R-:W0:Y:S01]  /*0000*/  LDC R1, c[0x0][0x37c] ;  /* 0x0000df00ff017b82 */ /* 0x000e220000000800 */
[----:B------:R-:W1:Y:S01]  /*0010*/  S2R R2, SR_TID.Y ;  /* 0x0000000000027919 */ /* 0x000e620000002200 */
[----:B------:R-:W2:Y:S01]  /*0020*/  LDCU UR6, c[0x0][0x2fc] ;  /* 0x00005f80ff0677ac */ /* 0x000ea20008000800 */
[----:B0-----:R-:W-:Y:S01]  /*0030*/  IADD3 R1, PT, PT, R1, -0x8, RZ ;  /* 0xfffffff801017810 */ /* 0x001fe20007ffe0ff */
[----:B------:R-:W-:Y:S01]  /*0040*/  BSSY.RECONVERGENT B0, `(.L_x_0) ;  /* 0x0000066000007945 */ /* 0x000fe20003800200 */
[----:B------:R-:W1:Y:S01]  /*0050*/  S2R R5, SR_CTAID.Y ;  /* 0x0000000000057919 */ /* 0x000e620000002600 */
[----:B------:R-:W0:Y:S01]  /*0060*/  LDCU UR5, c[0x0][0x360] ;  /* 0x00006c00ff0577ac */ /* 0x000e220008000800 */
[----:B------:R-:W0:Y:S01]  /*0070*/  S2R R0, SR_TID.X ;  /* 0x0000000000007919 */ /* 0x000e220000002100 */
[----:B------:R-:W1:Y:S01]  /*0080*/  LDCU UR7, c[0x0][0x364] ;  /* 0x00006c80ff0777ac */ /* 0x000e620008000800 */
[----:B------:R-:W0:Y:S01]  /*0090*/  S2R R3, SR_CTAID.X ;  /* 0x0000000000037919 */ /* 0x000e220000002500 */
[----:B------:R-:W3:Y:S02]  /*00a0*/  LDCU UR4, c[0x0][0x2f8] ;  /* 0x00005f00ff0477ac */ /* 0x000ee40008000800 */
[----:B---3--:R-:W-:-:S04]  /*00b0*/  IADD3 R6, P2, PT, R1, UR4, RZ ;  /* 0x0000000401067c10 */ /* 0x008fc8000ff5e0ff */
[----:B--2---:R-:W-:Y:S01]  /*00c0*/  IADD3.X R7, PT, PT, RZ, UR6, RZ, P2, !PT ;  /* 0x00000006ff077c10 */ /* 0x004fe200097fe4ff */
[----:B-1----:R-:W-:-:S05]  /*00d0*/  IMAD R2, R5, UR7, R2 ;  /* 0x0000000705027c24 */ /* 0x002fca000f8e0202 */
[C---:B------:R-:W-:Y:S02]  /*00e0*/  ISETP.NE.AND P1, PT, R2.reuse, 0xa, PT ;  /* 0x0000000a0200780c */ /* 0x040fe40003f25270 */
[----:B------:R-:W-:Y:S01]  /*00f0*/  ISETP.NE.AND P0, PT, R2, 0xb, PT ;  /* 0x0000000b0200780c */ /* 0x000fe20003f05270 */
[----:B0-----:R-:W-:Y:S01]  /*0100*/  IMAD R0, R3, UR5, R0 ;  /* 0x0000000503007c24 */ /* 0x001fe2000f8e0200 */
[----:B------:R-:W0:Y:S04]  /*0110*/  LDCU.64 UR4, c[0x0][0x358] ;  /* 0x00006b00ff0477ac */ /* 0x000e280008000a00 */
[C---:B------:R-:W-:Y:S02]  /*0120*/  ISETP.NE.OR P1, PT, R0.reuse, 0xa, P1 ;  /* 0x0000000a0000780c */ /* 0x040fe40000f25670 */
[----:B------:R-:W-:-:S11]  /*0130*/  ISETP.NE.OR P0, PT, R0, 0xb, P0 ;  /* 0x0000000b0000780c */ /* 0x000fd60000705670 */
[----:B------:R-:W-:Y:S05]  /*0140*/  @P1 BRA `(.L_x_1) ;  /* 0x0000000400541947 */ /* 0x000fea0003800000 */
[----:B------:R-:W-:Y:S01]  /*0150*/  IMAD.MOV.U32 R0, RZ, RZ, RZ ;  /* 0x000000ffff007224 */ /* 0x000fe200078e00ff */
[----:B------:R-:W-:-:S07]  /*0160*/  CS2R R2, SRZ ;  /* 0x0000000000027805 */ /* 0x000fce000001ff00 */
.L_x_2:
[----:B------:R-:W0:Y:S02]  /*0170*/  LDC.64 R4, c[0x0][0x380] ;  /* 0x0000e000ff047b82 */ /* 0x000e240000000a00 */
[----:B0-----:R-:W2:Y:S01]  /*0180*/  LDG.E.64 R8, desc[UR4][R4.64] ;  /* 0x0000000404087981 */ /* 0x001ea2000c1e1b00 */
[C---:B------:R-:W-:Y:S01]  /*0190*/  IADD3 R10, PT, PT, R0.reuse, 0x1, RZ ;  /* 0x00000001000a7810 */ /* 0x040fe20007ffe0ff */
[----:B--2---:R-:W-:-:S05]  /*01a0*/  IMAD.WIDE.U32 R8, R0, 0x8, R8 ;  /* 0x0000000800087825 */ /* 0x004fca00078e0008 */
[----:B------:R0:W-:Y:S04]  /*01b0*/  ST.E.64 desc[UR4][R8.64], R2 ;  /* 0x0000000208007985 */ /* 0x0001e8000c101b04 */
[----:B------:R-:W2:Y:S01]  /*01c0*/  LDG.E.64 R12, desc[UR4][R4.64] ;  /* 0x00000004040c7981 */ /* 0x000ea2000c1e1b00 */
[----:B------:R-:W1:Y:S01]  /*01d0*/  I2F.F64.U32 R10, R10 ;  /* 0x0000000a000a7312 */ /* 0x000e620000201800 */
[C---:B------:R-:W-:Y:S01]  /*01e0*/  IADD3 R14, PT, PT, R0.reuse, 0x2, RZ ;  /* 0x00000002000e7810 */ /* 0x040fe20007ffe0ff */
[----:B--2---:R-:W-:-:S05]  /*01f0*/  IMAD.WIDE.U32 R12, R0, 0x8, R12 ;  /* 0x00000008000c7825 */ /* 0x004fca00078e000c */
[----:B-1----:R1:W-:Y:S04]  /*0200*/  ST.E.64 desc[UR4][R12.64+0x8], R10 ;  /* 0x0000080a0c007985 */ /* 0x0023e8000c101b04 */
[----:B------:R-:W2:Y:S01]  /*0210*/  LDG.E.64 R16, desc[UR4][R4.64] ;  /* 0x0000000404107981 */ /* 0x000ea2000c1e1b00 */
[----:B------:R-:W3:Y:S01]  /*0220*/  I2F.F64.U32 R14, R14 ;  /* 0x0000000e000e7312 */ /* 0x000ee20000201800 */
[C---:B0-----:R-:W-:Y:S02]  /*0230*/  VIADD R8, R0.reuse, 0x3 ;  /* 0x0000000300087836 */ /* 0x041fe40000000000 */
[----:B--2---:R-:W-:-:S05]  /*0240*/  IMAD.WIDE.U32 R16, R0, 0x8, R16 ;  /* 0x0000000800107825 */ /* 0x004fca00078e0010 */
[----:B---3--:R0:W-:Y:S04]  /*0250*/  ST.E.64 desc[UR4][R16.64+0x10], R14 ;  /* 0x0000100e10007985 */ /* 0x0081e8000c101b04 */
[----:B------:R-:W2:Y:S01]  /*0260*/  LDG.E.64 R18, desc[UR4][R4.64] ;  /* 0x0000000404127981 */ /* 0x000ea2000c1e1b00 */
[----:B------:R-:W3:Y:S01]  /*0270*/  I2F.F64.U32 R8, R8 ;  /* 0x0000000800087312 */ /* 0x000ee20000201800 */
[C---:B-1----:R-:W-:Y:S01]  /*0280*/  IADD3 R10, PT, PT, R0.reuse, 0x4, RZ ;  /* 0x00000004000a7810 */ /* 0x042fe20007ffe0ff */
[----:B--2---:R-:W-:-:S05]  /*0290*/  IMAD.WIDE.U32 R18, R0, 0x8, R18 ;  /* 0x0000000800127825 */ /* 0x004fca00078e0012 */
[----:B---3--:R1:W-:Y:S04]  /*02a0*/  ST.E.64 desc[UR4][R18.64+0x18], R8 ;  /* 0x0000180812007985 */ /* 0x0083e8000c101b04 */
[----:B------:R-:W2:Y:S01]  /*02b0*/  LDG.E.64 R12, desc[UR4][R4.64] ;  /* 0x00000004040c7981 */ /* 0x000ea2000c1e1b00 */
[----:B------:R-:W3:Y:S01]  /*02c0*/  I2F.F64.U32 R10, R10 ;  /* 0x0000000a000a7312 */ /* 0x000ee20000201800 */
[C---:B0-----:R-:W-:Y:S01]  /*02d0*/  IADD3 R14, PT, PT, R0.reuse, 0x5, RZ ;  /* 0x00000005000e7810 */ /* 0x041fe20007ffe0ff */
[----:B--2---:R-:W-:-:S05]  /*02e0*/  IMAD.WIDE.U32 R12, R0, 0x8, R12 ;  /* 0x00000008000c7825 */ /* 0x004fca00078e000c */
[----:B---3--:R0:W-:Y:S04]  /*02f0*/  ST.E.64 desc[UR4][R12.64+0x20], R10 ;  /* 0x0000200a0c007985 */ /* 0x0081e8000c101b04 */
[----:B------:R-:W2:Y:S01]  /*0300*/  LDG.E.64 R16, desc[UR4][R4.64] ;  /* 0x0000000404107981 */ /* 0x000ea2000c1e1b00 */
[----:B------:R-:W3:Y:S01]  /*0310*/  I2F.F64.U32 R14, R14 ;  /* 0x0000000e000e7312 */ /* 0x000ee20000201800 */
[C---:B-1----:R-:W-:Y:S02]  /*0320*/  VIADD R8, R0.reuse, 0x6 ;  /* 0x0000000600087836 */ /* 0x042fe40000000000 */
        /* <DEDUP_REMOVED lines=48> */
[----:B------:R-:W0:Y:S01]  /*0630*/  I2F.F64.U32 R8, R8 ;  /* 0x0000000800087312 */ /* 0x000e220000201800 */
[----:B------:R-:W-:Y:S01]  /*0640*/  DADD R2, R2, 16 ;  /* 0x4030000002027429 */ /* 0x000fe20000000000 */
[C---:B--2---:R-:W-:Y:S01]  /*0650*/  IMAD.WIDE.U32 R18, R0.reuse, 0x8, R18 ;  /* 0x0000000800127825 */ /* 0x044fe200078e0012 */
[----:B------:R-:W-:-:S04]  /*0660*/  IADD3 R0, PT, PT, R0, 0x10, RZ ;  /* 0x0000001000007810 */ /* 0x000fc80007ffe0ff */
[----:B0-----:R1:W-:Y:S01]  /*0670*/  ST.E.64 desc[UR4][R18.64+0x78], R8 ;  /* 0x0000780812007985 */ /* 0x0013e2000c101b04 */
[----:B------:R-:W-:-:S13]  /*0680*/  ISETP.NE.AND P1, PT, R0, 0x2710, PT ;  /* 0x000027100000780c */ /* 0x000fda0003f25270 */
[----:B-1----:R-:W-:Y:S05]  /*0690*/  @P1 BRA `(.L_x_2) ;  /* 0xfffffff800b41947 */ /* 0x002fea000383ffff */
.L_x_1:
[----:B0-----:R-:W-:Y:S05]  /*06a0*/  BSYNC.RECONVERGENT B0 ;  /* 0x0000000000007941 */ /* 0x001fea0003800200 */
.L_x_0:
[----:B------:R-:W-:Y:S06]  /*06b0*/  BAR.SYNC.DEFER_BLOCKING 0x0 ;  /* 0x0000000000007b1d */ /* 0x000fec0000010000 */
[----:B------:R-:W-:Y:S05]  /*06c0*/  @P0 EXIT ;  /* 0x000000000000094d */ /* 0x000fea0003800000 */
[----:B------:R-:W0:Y:S02]  /*06d0*/  LDC.64 R10, c[0x0][0x380] ;  /* 0x0000e000ff0a7b82 */ /* 0x000e240000000a00 */
[----:B0-----:R-:W2:Y:S01]  /*06e0*/  LDG.E.64 R2, desc[UR4][R10.64] ;  /* 0x000000040a027981 */ /* 0x001ea2000c1e1b00 */
[----:B------:R-:W-:-:S03]  /*06f0*/  MOV R0, 0x0 ;  /* 0x0000000000007802 */ /* 0x000fc60000000f00 */
[----:B--2---:R-:W2:Y:S02]  /*0700*/  LD.E.64 R2, desc[UR4][R2.64+0xfa0] ;  /* 0x000fa00402027980 */ /* 0x004ea4000c101b00 */
[----:B------:R0:W1:Y:S01]  /*0710*/  LDC.64 R8, c[0x4][R0] ;  /* 0x0100000000087b82 */ /* 0x0000620000000a00 */
[----:B------:R-:W3:Y:S02]  /*0720*/  LDCU.64 UR4, c[0x4][0x8] ;  /* 0x01000100ff0477ac */ /* 0x000ee40008000a00 */
[----:B---3--:R-:W-:Y:S02]  /*0730*/  MOV R4, UR4 ;  /* 0x0000000400047c02 */ /* 0x008fe40008000f00 */
[----:B------:R-:W-:Y:S01]  /*0740*/  MOV R5, UR5 ;  /* 0x0000000500057c02 */ /* 0x000fe20008000f00 */
[----:B-12---:R0:W-:Y:S06]  /*0750*/  STL.64 [R1], R2 ;  /* 0x0000000201007387 */ /* 0x0061ec0000100a00 */
[----:B------:R-:W-:-:S07]  /*0760*/  LEPC R20, `(.L_x_3) ;  /* 0x000000001014794e */ /* 0x000fce0000000000 */
[----:B0-----:R-:W-:Y:S05]  /*0770*/  CALL.ABS.NOINC R8 ;  /* 0x0000000008007343 */ /* 0x001fea0003c00000 */
.L_x_3:
[----:B------:R-:W-:Y:S05]  /*0780*/  EXIT ;  /* 0x000000000000794d */ /* 0x000fea0003800000 */
.L_x_4:
[----:B------:R-:W-:-:S00]  /*0790*/  BRA `(.L_x_4) ;  /* 0xfffffffc00fc7947 */ /* 0x000fc0000383ffff */
[----:B------:R-:W-:-:S00]  /*07a0*/  NOP ;  /* 0x0000000000007918 */ /* 0x000fc00000000000 */
        /* <DEDUP_REMOVED lines=13> */
.L_x_5:


//--------------------- .nv.global.init           --------------------------
	.section	.nv.global.init,"aw",@progbits
.nv.global.init:
	.type		$str,@object
	.size		$str,(.L_0 - $str)
$str:
        /*0000*/ 	.byte	0x25, 0x66, 0x0a, 0x00
.L_0:


//--------------------- .nv.shared.reserved.0     --------------------------
	.section	.nv.shared.reserved.0,"aw",@nobits
	.weak		__nv_reservedSMEM_offset_0_alias
	.size		__nv_reservedSMEM_offset_0_alias, 0, 64
	.other		__nv_reservedSMEM_offset_0_alias,@"STO_CUDA_RESERVED_SHARED STV_DEFAULT"
__nv_reservedSMEM_offset_0_alias:
	.zero		0
	.zero		64


//--------------------- .nv.constant0._Z11malloc_testPPd --------------------------
	.section	.nv.constant0._Z11malloc_testPPd,"a",@progbits
	.sectionflags	@""
	.align	4
.nv.constant0._Z11malloc_testPPd:
	.zero		904


//--------------------- SYMBOLS --------------------------

	.type		.nv.reservedSmem.offset0,@object
	.size		.nv.reservedSmem.offset0,0x4
	.type		vprintf,@function
